	.headerflags	@"EF_CUDA_TEXMODE_UNIFIED EF_CUDA_64BIT_ADDRESS EF_CUDA_ACCELERATORS EF_CUDA_SM90 EF_CUDA_VIRTUAL_SM(EF_CUDA_SM90)"
	.elftype	@"ET_EXEC"


//--------------------- .nv.info                  --------------------------
	.section	.nv.info,"",@"SHT_CUDA_INFO"
	.align	4


	//----- nvinfo : EIATTR_REGCOUNT
	.align		4
        /*0000*/ 	.byte	0x04, 0x2f
        /*0002*/ 	.short	(.L_1 - .L_0)
	.align		4
.L_0:
        /*0004*/ 	.word	index@(triton_poi_fused_add_clamp_23)
        /*0008*/ 	.word	0x00000008


	//----- nvinfo : EIATTR_MIN_STACK_SIZE
	.align		4
.L_1:
        /*000c*/ 	.byte	0x04, 0x12
        /*000e*/ 	.short	(.L_3 - .L_2)
	.align		4
.L_2:
        /*0010*/ 	.word	index@(triton_poi_fused_add_clamp_23)
        /*0014*/ 	.word	0x00000000


	//----- nvinfo : EIATTR_FRAME_SIZE
	.align		4
.L_3:
        /*0018*/ 	.byte	0x04, 0x11
        /*001a*/ 	.short	(.L_5 - .L_4)
	.align		4
.L_4:
        /*001c*/ 	.word	index@(triton_poi_fused_add_clamp_23)
        /*0020*/ 	.word	0x00000000


	//----- nvinfo : EIATTR_MIN_STACK_SIZE
	.align		4
.L_5:
        /*0024*/ 	.byte	0x04, 0x12
        /*0026*/ 	.short	(.L_7 - .L_6)
	.align		4
.L_6:
        /*0028*/ 	.word	index@(triton_poi_fused_add_clamp_23)
        /*002c*/ 	.word	0x00000000
.L_7:


//--------------------- .nv.info.triton_poi_fused_add_clamp_23 --------------------------
	.section	.nv.info.triton_poi_fused_add_clamp_23,"",@"SHT_CUDA_INFO"
	.sectionflags	@""
	.align	4


	//----- nvinfo : EIATTR_CUDA_API_VERSION
	.align		4
        /*0000*/ 	.byte	0x04, 0x37
        /*0002*/ 	.short	(.L_9 - .L_8)
.L_8:
        /*0004*/ 	.word	0x0000007c


	//----- nvinfo : EIATTR_KPARAM_INFO
	.align		4
.L_9:
        /*0008*/ 	.byte	0x04, 0x17
        /*000a*/ 	.short	(.L_11 - .L_10)
.L_10:
        /*000c*/ 	.word	0x00000000
        /*0010*/ 	.short	0x0001
        /*0012*/ 	.short	0x0008
        /*0014*/ 	.byte	0x00, 0xf0, 0x11, 0x00


	//----- nvinfo : EIATTR_KPARAM_INFO
	.align		4
.L_11:
        /*0018*/ 	.byte	0x04, 0x17
        /*001a*/ 	.short	(.L_13 - .L_12)
.L_12:
        /*001c*/ 	.word	0x00000000
        /*0020*/ 	.short	0x0000
        /*0022*/ 	.short	0x0000
        /*0024*/ 	.byte	0x00, 0xf4, 0x21, 0x00


	//----- nvinfo : EIATTR_SPARSE_MMA_MASK
	.align		4
.L_13:
        /*0028*/ 	.byte	0x03, 0x50
        /*002a*/ 	.short	0x0000


	//----- nvinfo : EIATTR_MAXREG_COUNT
	.align		4
        /*002c*/ 	.byte	0x03, 0x1b
        /*002e*/ 	.short	0x00ff


	//----- nvinfo : EIATTR_EXIT_INSTR_OFFSETS
	.align		4
        /*0030*/ 	.byte	0x04, 0x1c
        /*0032*/ 	.short	(.L_15 - .L_14)


	//   ....[0]....
.L_14:
        /*0034*/ 	.word	0x00000100


	//   ....[1]....
        /*0038*/ 	.word	0x00000130


	//----- nvinfo : EIATTR_REQNTID
	.align		4
.L_15:
        /*003c*/ 	.byte	0x04, 0x10
        /*003e*/ 	.short	(.L_17 - .L_16)
.L_16:
        /*0040*/ 	.word	0x00000020
        /*0044*/ 	.word	0x00000001
        /*0048*/ 	.word	0x00000001


	//----- nvinfo : EIATTR_CBANK_PARAM_SIZE
	.align		4
.L_17:
        /*004c*/ 	.byte	0x03, 0x19
        /*004e*/ 	.short	0x000c


	//----- nvinfo : EIATTR_PARAM_CBANK
	.align		4
        /*0050*/ 	.byte	0x04, 0x0a
        /*0052*/ 	.short	(.L_19 - .L_18)
	.align		4
.L_18:
        /*0054*/ 	.word	index@(.nv.constant0.triton_poi_fused_add_clamp_23)
        /*0058*/ 	.short	0x0210
        /*005a*/ 	.short	0x000c


	//----- nvinfo : EIATTR_SW_WAR
	.align		4
.L_19:
        /*005c*/ 	.byte	0x04, 0x36
        /*005e*/ 	.short	(.L_21 - .L_20)
.L_20:
        /*0060*/ 	.word	0x00000008
.L_21:


//--------------------- .nv.callgraph             --------------------------
	.section	.nv.callgraph,"",@"SHT_CUDA_CALLGRAPH"
	.align	4
	.sectionentsize	8
	.align		4
        /*0000*/ 	.word	0x00000000
	.align		4
        /*0004*/ 	.word	0xffffffff
	.align		4
        /*0008*/ 	.word	0x00000000
	.align		4
        /*000c*/ 	.word	0xfffffffe
	.align		4
        /*0010*/ 	.word	0x00000000
	.align		4
        /*0014*/ 	.word	0xfffffffd
	.align		4
        /*0018*/ 	.word	0x00000000
	.align		4
        /*001c*/ 	.word	0xfffffffc


//--------------------- .text.triton_poi_fused_add_clamp_23 --------------------------
	.section	.text.triton_poi_fused_add_clamp_23,"ax",@progbits
	.align	128
        .global         triton_poi_fused_add_clamp_23
        .type           triton_poi_fused_add_clamp_23,@function
        .size           triton_poi_fused_add_clamp_23,(.L_x_1 - triton_poi_fused_add_clamp_23)
        .other          triton_poi_fused_add_clamp_23,@"STO_CUDA_ENTRY STV_DEFAULT"
triton_poi_fused_add_clamp_23:
.text.triton_poi_fused_add_clamp_23:
[----:B------:R-:W0:Y:S02]  /*0000*/  LDC R1, c[0x0][0x28] ;  /* 0x00000a00ff017b82 */ /* 0x000e240000000800 */
[----:B------:R-:W1:Y:S01]  /*0010*/  S2R R2, SR_TID.X ;  /* 0x0000000000027919 */ /* 0x000e620000002100 */
[----:B------:R-:W2:Y:S01]  /*0020*/  LDC.64 R4, c[0x0][0x210] ;  /* 0x00008400ff047b82 */ /* 0x000ea20000000a00 */
[----:B------:R-:W3:Y:S01]  /*0030*/  S2R R3, SR_CTAID.X ;  /* 0x0000000000037919 */ /* 0x000ee20000002500 */
[C---:B-1----:R-:W-:Y:S02]  /*0040*/  LOP3.LUT R0, R2.reuse, 0xf, RZ, 0xc0, !PT ;  /* 0x0000000f02007812 */ /* 0x042fe400078ec0ff */
[----:B------:R-:W-:-:S03]  /*0050*/  LOP3.LUT P0, RZ, R2, 0x10, RZ, 0xc0, !PT ;  /* 0x0000001002ff7812 */ /* 0x000fc6000780c0ff */
[----:B---3--:R-:W-:-:S04]  /*0060*/  IMAD R3, R3, 0x10, R0 ;  /* 0x0000001003037824 */ /* 0x008fc800078e0200 */
[C---:B--2---:R-:W-:Y:S01]  /*0070*/  IMAD.WIDE R4, R3.reuse, 0x8, R4 ;  /* 0x0000000803047825 */ /* 0x044fe200078e0204 */
[----:B------:R-:W-:Y:S02]  /*0080*/  I2FP.F32.S32 R0, R3 ;  /* 0x0000000300007245 */ /* 0x000fe40000201400 */
[----:B------:R-:W-:-:S03]  /*0090*/  ISETP.LT.AND P0, PT, R3, 0x10, !P0 ;  /* 0x000000100300780c */ /* 0x000fc60004701270 */
[----:B------:R-:W-:-:S05]  /*00a0*/  FMUL R0, R0, 0.46666666865348815918 ;  /* 0x3eeeeeef00007820 */ /* 0x000fca0000400000 */
[----:B------:R-:W-:-:S06]  /*00b0*/  FMNMX R0, RZ, R0, !PT ;  /* 0x00000000ff007209 */ /* 0x000fcc0007800000 */
[----:B------:R-:W1:Y:S02]  /*00c0*/  F2I.TRUNC.NTZ R0, R0 ;  /* 0x0000000000007305 */ /* 0x000e64000020f100 */
[----:B-1----:R-:W-:-:S05]  /*00d0*/  VIMNMX R2, R0, 0x6, PT ;  /* 0x0000000600027848 */ /* 0x002fca0003fe0100 */
[----:B------:R-:W-:-:S05]  /*00e0*/  VIADD R2, R2, 0x1 ;  /* 0x0000000102027836 */ /* 0x000fca0000000000 */
[----:B------:R-:W-:Y:S01]  /*00f0*/  SHF.R.S32.HI R3, RZ, 0x1f, R2 ;  /* 0x0000001fff037819 */ /* 0x000fe20000011402 */
[----:B------:R-:W-:Y:S06]  /*0100*/  @!P0 EXIT ;  /* 0x000000000000894d */ /* 0x000fec0003800000 */
[----:B------:R-:W-:Y:S02]  /*0110*/  ULDC.64 UR4, c[0x0][0x208] ;  /* 0x0000820000047ab9 */ /* 0x000fe40000000a00 */
[----:B------:R-:W-:Y:S01]  /*0120*/  STG.E.64 desc[UR4][R4.64], R2 ;  /* 0x0000000204007986 */ /* 0x000fe2000c101b04 */
[----:B------:R-:W-:Y:S05]  /*0130*/  EXIT ;  /* 0x000000000000794d */ /* 0x000fea0003800000 */
.L_x_0:
[----:B------:R-:W-:-:S00]  /*0140*/  BRA `(.L_x_0) ;  /* 0xfffffffc00fc7947 */ /* 0x000fc0000383ffff */
[----:B------:R-:W-:-:S00]  /*0150*/  NOP ;  /* 0x0000000000007918 */ /* 0x000fc00000000000 */
        /* <DEDUP_REMOVED lines=10> */
.L_x_1:


//--------------------- .nv.constant0.triton_poi_fused_add_clamp_23 --------------------------
	.section	.nv.constant0.triton_poi_fused_add_clamp_23,"a",@progbits
	.sectionflags	@""
	.align	4
.nv.constant0.triton_poi_fused_add_clamp_23:
	.zero		540
